	.headerflags	@"EF_CUDA_TEXMODE_UNIFIED EF_CUDA_64BIT_ADDRESS EF_CUDA_ACCELERATORS EF_CUDA_SM90 EF_CUDA_VIRTUAL_SM(EF_CUDA_SM90)"
	.elftype	@"ET_EXEC"


//--------------------- .nv.info                  --------------------------
	.section	.nv.info,"",@"SHT_CUDA_INFO"
	.align	4


	//----- nvinfo : EIATTR_REGCOUNT
	.align		4
        /*0000*/ 	.byte	0x04, 0x2f
        /*0002*/ 	.short	(.L_1 - .L_0)
	.align		4
.L_0:
        /*0004*/ 	.word	index@(triton_poi_fused_silu_2)
        /*0008*/ 	.word	0x0000000a


	//----- nvinfo : EIATTR_MIN_STACK_SIZE
	.align		4
.L_1:
        /*000c*/ 	.byte	0x04, 0x12
        /*000e*/ 	.short	(.L_3 - .L_2)
	.align		4
.L_2:
        /*0010*/ 	.word	index@(triton_poi_fused_silu_2)
        /*0014*/ 	.word	0x00000000


	//----- nvinfo : EIATTR_FRAME_SIZE
	.align		4
.L_3:
        /*0018*/ 	.byte	0x04, 0x11
        /*001a*/ 	.short	(.L_5 - .L_4)
	.align		4
.L_4:
        /*001c*/ 	.word	index@(triton_poi_fused_silu_2)
        /*0020*/ 	.word	0x00000000


	//----- nvinfo : EIATTR_MIN_STACK_SIZE
	.align		4
.L_5:
        /*0024*/ 	.byte	0x04, 0x12
        /*0026*/ 	.short	(.L_7 - .L_6)
	.align		4
.L_6:
        /*0028*/ 	.word	index@(triton_poi_fused_silu_2)
        /*002c*/ 	.word	0x00000000
.L_7:


//--------------------- .nv.info.triton_poi_fused_silu_2 --------------------------
	.section	.nv.info.triton_poi_fused_silu_2,"",@"SHT_CUDA_INFO"
	.sectionflags	@""
	.align	4


	//----- nvinfo : EIATTR_CUDA_API_VERSION
	.align		4
        /*0000*/ 	.byte	0x04, 0x37
        /*0002*/ 	.short	(.L_9 - .L_8)
.L_8:
        /*0004*/ 	.word	0x0000007c


	//----- nvinfo : EIATTR_KPARAM_INFO
	.align		4
.L_9:
        /*0008*/ 	.byte	0x04, 0x17
        /*000a*/ 	.short	(.L_11 - .L_10)
.L_10:
        /*000c*/ 	.word	0x00000000
        /*0010*/ 	.short	0x0002
        /*0012*/ 	.short	0x0010
        /*0014*/ 	.byte	0x00, 0xf0, 0x11, 0x00


	//----- nvinfo : EIATTR_KPARAM_INFO
	.align		4
.L_11:
        /*0018*/ 	.byte	0x04, 0x17
        /*001a*/ 	.short	(.L_13 - .L_12)
.L_12:
        /*001c*/ 	.word	0x00000000
        /*0020*/ 	.short	0x0001
        /*0022*/ 	.short	0x0008
        /*0024*/ 	.byte	0x00, 0xf4, 0x21, 0x00


	//----- nvinfo : EIATTR_KPARAM_INFO
	.align		4
.L_13:
        /*0028*/ 	.byte	0x04, 0x17
        /*002a*/ 	.short	(.L_15 - .L_14)
.L_14:
        /*002c*/ 	.word	0x00000000
        /*0030*/ 	.short	0x0000
        /*0032*/ 	.short	0x0000
        /*0034*/ 	.byte	0x00, 0xf4, 0x21, 0x00


	//----- nvinfo : EIATTR_SPARSE_MMA_MASK
	.align		4
.L_15:
        /*0038*/ 	.byte	0x03, 0x50
        /*003a*/ 	.short	0x0000


	//----- nvinfo : EIATTR_MAXREG_COUNT
	.align		4
        /*003c*/ 	.byte	0x03, 0x1b
        /*003e*/ 	.short	0x00ff


	//----- nvinfo : EIATTR_EXIT_INSTR_OFFSETS
	.align		4
        /*0040*/ 	.byte	0x04, 0x1c
        /*0042*/ 	.short	(.L_17 - .L_16)


	//   ....[0]....
.L_16:
        /*0044*/ 	.word	0x000001e0


	//   ....[1]....
        /*0048*/ 	.word	0x00000200


	//----- nvinfo : EIATTR_REQNTID
	.align		4
.L_17:
        /*004c*/ 	.byte	0x04, 0x10
        /*004e*/ 	.short	(.L_19 - .L_18)
.L_18:
        /*0050*/ 	.word	0x00000080
        /*0054*/ 	.word	0x00000001
        /*0058*/ 	.word	0x00000001


	//----- nvinfo : EIATTR_CRS_STACK_SIZE
	.align		4
.L_19:
        /*005c*/ 	.byte	0x04, 0x1e
        /*005e*/ 	.short	(.L_21 - .L_20)
.L_20:
        /*0060*/ 	.word	0x00000000


	//----- nvinfo : EIATTR_CBANK_PARAM_SIZE
	.align		4
.L_21:
        /*0064*/ 	.byte	0x03, 0x19
        /*0066*/ 	.short	0x0014


	//----- nvinfo : EIATTR_PARAM_CBANK
	.align		4
        /*0068*/ 	.byte	0x04, 0x0a
        /*006a*/ 	.short	(.L_23 - .L_22)
	.align		4
.L_22:
        /*006c*/ 	.word	index@(.nv.constant0.triton_poi_fused_silu_2)
        /*0070*/ 	.short	0x0210
        /*0072*/ 	.short	0x0014


	//----- nvinfo : EIATTR_SW_WAR
	.align		4
.L_23:
        /*0074*/ 	.byte	0x04, 0x36
        /*0076*/ 	.short	(.L_25 - .L_24)
.L_24:
        /*0078*/ 	.word	0x00000008
.L_25:


//--------------------- .nv.callgraph             --------------------------
	.section	.nv.callgraph,"",@"SHT_CUDA_CALLGRAPH"
	.align	4
	.sectionentsize	8
	.align		4
        /*0000*/ 	.word	0x00000000
	.align		4
        /*0004*/ 	.word	0xffffffff
	.align		4
        /*0008*/ 	.word	0x00000000
	.align		4
        /*000c*/ 	.word	0xfffffffe
	.align		4
        /*0010*/ 	.word	0x00000000
	.align		4
        /*0014*/ 	.word	0xfffffffd
	.align		4
        /*0018*/ 	.word	0x00000000
	.align		4
        /*001c*/ 	.word	0xfffffffc


//--------------------- .text.triton_poi_fused_silu_2 --------------------------
	.section	.text.triton_poi_fused_silu_2,"ax",@progbits
	.align	128
        .global         triton_poi_fused_silu_2
        .type           triton_poi_fused_silu_2,@function
        .size           triton_poi_fused_silu_2,(.L_x_3 - triton_poi_fused_silu_2)
        .other          triton_poi_fused_silu_2,@"STO_CUDA_ENTRY STV_DEFAULT"
triton_poi_fused_silu_2:
.text.triton_poi_fused_silu_2:
[----:B------:R-:W0:Y:S02]  /*0000*/  LDC R1, c[0x0][0x28] ;  /* 0x00000a00ff017b82 */ /* 0x000e240000000800 */
[----:B------:R-:W1:Y:S01]  /*0010*/  S2R R0, SR_TID.X ;  /* 0x0000000000007919 */ /* 0x000e620000002100 */
[----:B------:R-:W-:Y:S01]  /*0020*/  ULDC.64 UR4, c[0x0][0x208] ;  /* 0x0000820000047ab9 */ /* 0x000fe20000000a00 */
[----:B------:R-:W-:Y:S01]  /*0030*/  BSSY B0, `(.L_x_0) ;  /* 0x000000a000007945 */ /* 0x000fe20003800000 */
[----:B------:R-:W2:Y:S01]  /*0040*/  S2R R5, SR_CTAID.X ;  /* 0x0000000000057919 */ /* 0x000ea20000002500 */
[----:B-1----:R-:W-:-:S04]  /*0050*/  LOP3.LUT R0, R0, 0x7f, RZ, 0xc0, !PT ;  /* 0x0000007f00007812 */ /* 0x002fc800078ec0ff */
[----:B--2---:R-:W-:Y:S01]  /*0060*/  LEA R5, R5, R0, 0x7 ;  /* 0x0000000005057211 */ /* 0x004fe200078e38ff */
[----:B------:R-:W-:-:S03]  /*0070*/  HFMA2.MMA R0, -RZ, RZ, 0, 0 ;  /* 0x00000000ff007435 */ /* 0x000fc600000001ff */
[----:B------:R-:W-:-:S13]  /*0080*/  ISETP.GE.AND P0, PT, R5, 0x100, PT ;  /* 0x000001000500780c */ /* 0x000fda0003f06270 */
[----:B------:R-:W-:Y:S05]  /*0090*/  @P0 BRA `(.L_x_1) ;  /* 0x00000000000c0947 */ /* 0x000fea0003800000 */
[----:B------:R-:W1:Y:S02]  /*00a0*/  LDC.64 R2, c[0x0][0x210] ;  /* 0x00008400ff027b82 */ /* 0x000e640000000a00 */
[----:B-1----:R-:W-:-:S05]  /*00b0*/  IMAD.WIDE R2, R5, 0x4, R2 ;  /* 0x0000000405027825 */ /* 0x002fca00078e0202 */
[----:B------:R1:W5:Y:S02]  /*00c0*/  LDG.E R0, desc[UR4][R2.64] ;  /* 0x0000000402007981 */ /* 0x000364000c1e1900 */
.L_x_1:
[----:B------:R-:W-:Y:S05]  /*00d0*/  BSYNC B0 ;  /* 0x0000000000007941 */ /* 0x000fea0003800000 */
.L_x_0:
[----:B-1---5:R-:W-:Y:S01]  /*00e0*/  FADD R2, RZ, -R0 ;  /* 0x80000000ff027221 */ /* 0x022fe20000000000 */
[----:B------:R-:W-:-:S03]  /*00f0*/  MOV R7, 0x3e800000 ;  /* 0x3e80000000077802 */ /* 0x000fc60000000f00 */
[----:B------:R-:W-:-:S05]  /*0100*/  FMUL R4, R2, 1.4426950216293334961 ;  /* 0x3fb8aa3b02047820 */ /* 0x000fca0000400000 */
[----:B------:R-:W-:-:S13]  /*0110*/  FSETP.GEU.AND P1, PT, R4, -126, PT ;  /* 0xc2fc00000400780b */ /* 0x000fda0003f2e000 */
[----:B------:R-:W-:-:S04]  /*0120*/  @!P1 FMUL R4, R4, 0.5 ;  /* 0x3f00000004049820 */ /* 0x000fc80000400000 */
[----:B------:R-:W1:Y:S02]  /*0130*/  MUFU.EX2 R2, R4 ;  /* 0x0000000400027308 */ /* 0x000e640000000800 */
[----:B-1----:R-:W-:-:S04]  /*0140*/  @!P1 FMUL R2, R2, R2 ;  /* 0x0000000202029220 */ /* 0x002fc80000400000 */
[----:B------:R-:W-:Y:S02]  /*0150*/  FADD R6, R2, 1 ;  /* 0x3f80000002067421 */ /* 0x000fe40000000000 */
[----:B------:R-:W1:Y:S03]  /*0160*/  LDC.64 R2, c[0x0][0x218] ;  /* 0x00008600ff027b82 */ /* 0x000e660000000a00 */
[----:B------:R-:W-:-:S04]  /*0170*/  FSETP.GT.AND P1, PT, R6, 8.50705917302346158658e+37, PT ;  /* 0x7e8000000600780b */ /* 0x000fc80003f24000 */
[----:B------:R-:W-:-:S09]  /*0180*/  FSEL R7, R7, 1, P1 ;  /* 0x3f80000007077808 */ /* 0x000fd20000800000 */
[----:B------:R-:W-:-:S06]  /*0190*/  @P1 FMUL R6, R6, 0.25 ;  /* 0x3e80000006061820 */ /* 0x000fcc0000400000 */
[----:B------:R-:W2:Y:S01]  /*01a0*/  MUFU.RCP R6, R6 ;  /* 0x0000000600067308 */ /* 0x000ea20000001000 */
[----:B-1----:R-:W-:-:S04]  /*01b0*/  IMAD.WIDE R2, R5, 0x4, R2 ;  /* 0x0000000405027825 */ /* 0x002fc800078e0202 */
[----:B--2---:R-:W-:-:S04]  /*01c0*/  FMUL R7, R6, R7 ;  /* 0x0000000706077220 */ /* 0x004fc80000400000 */
[----:B------:R-:W-:Y:S01]  /*01d0*/  FMUL R7, R7, R0 ;  /* 0x0000000007077220 */ /* 0x000fe20000400000 */
[----:B------:R-:W-:Y:S06]  /*01e0*/  @P0 EXIT ;  /* 0x000000000000094d */ /* 0x000fec0003800000 */
[----:B------:R-:W-:Y:S01]  /*01f0*/  STG.E desc[UR4][R2.64], R7 ;  /* 0x0000000702007986 */ /* 0x000fe2000c101904 */
[----:B------:R-:W-:Y:S05]  /*0200*/  EXIT ;  /* 0x000000000000794d */ /* 0x000fea0003800000 */
.L_x_2:
[----:B------:R-:W-:-:S00]  /*0210*/  BRA `(.L_x_2) ;  /* 0xfffffffc00fc7947 */ /* 0x000fc0000383ffff */
[----:B------:R-:W-:-:S00]  /*0220*/  NOP ;  /* 0x0000000000007918 */ /* 0x000fc00000000000 */
        /* <DEDUP_REMOVED lines=13> */
.L_x_3:


//--------------------- .nv.constant0.triton_poi_fused_silu_2 --------------------------
	.section	.nv.constant0.triton_poi_fused_silu_2,"a",@progbits
	.sectionflags	@""
	.align	4
.nv.constant0.triton_poi_fused_silu_2:
	.zero		548
